//
// Generated by NVIDIA NVVM Compiler
//
// Compiler Build ID: CL-36424714
// Cuda compilation tools, release 13.0, V13.0.88
// Based on NVVM 20.0.0
//

.version 9.0
.target sm_100
.address_size 64

	// .globl	_Z6kernelPh

.visible .entry _Z6kernelPh(
	.param .u64 .ptr .align 1 _Z6kernelPh_param_0
)
{
	.reg .pred 	%p<2>;
	.reg .b16 	%rs<4>;
	.reg .b32 	%r<7>;
	.reg .b64 	%rd<5>;

	ld.param.u64 	%rd1, [_Z6kernelPh_param_0];
	cvta.to.global.u64 	%rd2, %rd1;
	mov.u32 	%r1, %ctaid.x;
	mov.u32 	%r2, %ctaid.y;
	mov.u32 	%r3, %nctaid.x;
	mad.lo.s32 	%r4, %r2, %r3, %r1;
	mul.lo.s32 	%r5, %r2, %r2;
	setp.gt.u32 	%p1, %r1, %r5;
	selp.s16 	%rs1, -1, 0, %p1;
	shl.b32 	%r6, %r4, 2;
	cvt.s64.s32 	%rd3, %r6;
	add.s64 	%rd4, %rd2, %rd3;
	st.global.u8 	[%rd4], %rs1;
	mov.b16 	%rs2, 0;
	st.global.u8 	[%rd4+1], %rs2;
	st.global.u8 	[%rd4+2], %rs2;
	mov.b16 	%rs3, 255;
	st.global.u8 	[%rd4+3], %rs3;
	ret;

}


// ===== COMPILED SASS (sm_100) =====

	.target	sm_100

	.elftype	@"ET_EXEC"


//--------------------- .note.nv.tkinfo           --------------------------
	.section	.note.nv.tkinfo,"",@"SHT_NOTE"
	.sectionflags	@"SHF_NOTE_NV_TKINFO"
	.tkinfo
        /*0018*/ 	.word	0x00000002
        /*0030*/ 	.string	""
        /*0030*/ 	.string	"ptxas"
        /*0030*/ 	.string	"Cuda compilation tools, release 13.0, V13.0.88"
        /*0030*/ 	.string	"Build cuda_13.0.r13.0/compiler.36424714_0"
        /*0030*/ 	.string	"-arch sm_100 -m 64 "



//--------------------- .note.nv.cuinfo           --------------------------
	.section	.note.nv.cuinfo,"",@"SHT_NOTE"
	.sectionflags	@"SHF_NOTE_NV_CUINFO"
        /*0018*/ 	.short	0x0002
        /*001a*/ 	.short	0x0064
        /*001c*/ 	.short	0x0082
	.zero		2


//--------------------- .nv.info                  --------------------------
	.section	.nv.info,"",@"SHT_CUDA_INFO"
	.align	4


	//----- nvinfo : EIATTR_REGCOUNT
	.align		4
        /*0000*/ 	.byte	0x04, 0x2f
        /*0002*/ 	.short	(.L_1 - .L_0)
	.align		4
.L_0:
        /*0004*/ 	.word	index@(_Z6kernelPh)
        /*0008*/ 	.word	0x00000008


	//----- nvinfo : EIATTR_FRAME_SIZE
	.align		4
.L_1:
        /*000c*/ 	.byte	0x04, 0x11
        /*000e*/ 	.short	(.L_3 - .L_2)
	.align		4
.L_2:
        /*0010*/ 	.word	index@(_Z6kernelPh)
        /*0014*/ 	.word	0x00000000


	//----- nvinfo : EIATTR_MIN_STACK_SIZE
	.align		4
.L_3:
        /*0018*/ 	.byte	0x04, 0x12
        /*001a*/ 	.short	(.L_5 - .L_4)
	.align		4
.L_4:
        /*001c*/ 	.word	index@(_Z6kernelPh)
        /*0020*/ 	.word	0x00000000
.L_5:


//--------------------- .nv.compat                --------------------------
	.section	.nv.compat,"",@"SHT_CUDA_COMPAT_INFO"
	.align	4
        /*0000*/ 	.byte	0x02, 0x09, 0x00, 0x00, 0x02, 0x02, 0x01, 0x00, 0x02, 0x05, 0x05, 0x00, 0x03, 0x07, 0x01, 0x01
        /*0010*/ 	.byte	0x02, 0x03, 0x00, 0x00, 0x02, 0x06, 0x01, 0x00, 0x04, 0x0b, 0x08, 0x00, 0x09, 0x00, 0x00, 0x00
        /*0020*/ 	.byte	0x00, 0x00, 0x00, 0x00


//--------------------- .nv.info._Z6kernelPh      --------------------------
	.section	.nv.info._Z6kernelPh,"",@"SHT_CUDA_INFO"
	.sectionflags	@""
	.align	4


	//----- nvinfo : EIATTR_CUDA_API_VERSION
	.align		4
        /*0000*/ 	.byte	0x04, 0x37
        /*0002*/ 	.short	(.L_7 - .L_6)
.L_6:
        /*0004*/ 	.word	0x00000082


	//----- nvinfo : EIATTR_KPARAM_INFO
	.align		4
.L_7:
        /*0008*/ 	.byte	0x04, 0x17
        /*000a*/ 	.short	(.L_9 - .L_8)
.L_8:
        /*000c*/ 	.word	0x00000000
        /*0010*/ 	.short	0x0000
        /*0012*/ 	.short	0x0000
        /*0014*/ 	.byte	0x00, 0xf5, 0x21, 0x00


	//----- nvinfo : EIATTR_SPARSE_MMA_MASK
	.align		4
.L_9:
        /*0018*/ 	.byte	0x03, 0x50
        /*001a*/ 	.short	0x0000


	//----- nvinfo : EIATTR_MAXREG_COUNT
	.align		4
        /*001c*/ 	.byte	0x03, 0x1b
        /*001e*/ 	.short	0x00ff


	//----- nvinfo : EIATTR_MERCURY_ISA_VERSION
	.align		4
        /*0020*/ 	.byte	0x03, 0x5f
        /*0022*/ 	.short	0x0101


	//----- nvinfo : EIATTR_VRC_CTA_INIT_COUNT
	.align		4
        /*0024*/ 	.byte	0x02, 0x4a
	.zero		1
	.zero		1


	//----- nvinfo : EIATTR_EXIT_INSTR_OFFSETS
	.align		4
        /*0028*/ 	.byte	0x04, 0x1c
        /*002a*/ 	.short	(.L_11 - .L_10)


	//   ....[0]....
.L_10:
        /*002c*/ 	.word	0x00000130


	//----- nvinfo : EIATTR_CBANK_PARAM_SIZE
	.align		4
.L_11:
        /*0030*/ 	.byte	0x03, 0x19
        /*0032*/ 	.short	0x0008


	//----- nvinfo : EIATTR_PARAM_CBANK
	.align		4
        /*0034*/ 	.byte	0x04, 0x0a
        /*0036*/ 	.short	(.L_13 - .L_12)
	.align		4
.L_12:
        /*0038*/ 	.word	index@(.nv.constant0._Z6kernelPh)
        /*003c*/ 	.short	0x0380
        /*003e*/ 	.short	0x0008


	//----- nvinfo : EIATTR_SW_WAR
	.align		4
.L_13:
        /*0040*/ 	.byte	0x04, 0x36
        /*0042*/ 	.short	(.L_15 - .L_14)
.L_14:
        /*0044*/ 	.word	0x00000008
.L_15:


//--------------------- .nv.callgraph             --------------------------
	.section	.nv.callgraph,"",@"SHT_CUDA_CALLGRAPH"
	.align	4
	.sectionentsize	8
	.align		4
        /*0000*/ 	.word	0x00000000
	.align		4
        /*0004*/ 	.word	0xffffffff
	.align		4
        /*0008*/ 	.word	0x00000000
	.align		4
        /*000c*/ 	.word	0xfffffffe
	.align		4
        /*0010*/ 	.word	0x00000000
	.align		4
        /*0014*/ 	.word	0xfffffffd
	.align		4
        /*0018*/ 	.word	0x00000000
	.align		4
        /*001c*/ 	.word	0xfffffffc


//--------------------- .text._Z6kernelPh         --------------------------
	.section	.text._Z6kernelPh,"ax",@progbits
	.align	128
        .global         _Z6kernelPh
        .type           _Z6kernelPh,@function
        .size           _Z6kernelPh,(.L_x_1 - _Z6kernelPh)
        .other          _Z6kernelPh,@"STO_CUDA_ENTRY STV_DEFAULT"
_Z6kernelPh:
.text._Z6kernelPh:
[----:B------:R-:W-:Y:S01]  /*0000*/  LDC R1, c[0x0][0x37c] ;  /* 0x0000df00ff017b82 */ /* 0x000fe20000000800 */
[----:B------:R-:W0:Y:S07]  /*0010*/  S2R R3, SR_CTAID.Y ;  /* 0x0000000000037919 */ /* 0x000e2e0000002600 */
[----:B------:R-:W0:Y:S01]  /*0020*/  S2UR UR6, SR_CTAID.X ;  /* 0x00000000000679c3 */ /* 0x000e220000002500 */
[----:B------:R-:W1:Y:S07]  /*0030*/  LDCU.64 UR4, c[0x0][0x358] ;  /* 0x00006b00ff0477ac */ /* 0x000e6e0008000a00 */
[----:B------:R-:W0:Y:S08]  /*0040*/  LDC R0, c[0x0][0x370] ;  /* 0x0000dc00ff007b82 */ /* 0x000e300000000800 */
[----:B------:R-:W2:Y:S01]  /*0050*/  LDC.64 R4, c[0x0][0x380] ;  /* 0x0000e000ff047b82 */ /* 0x000ea20000000a00 */
[----:B0-----:R-:W-:-:S02]  /*0060*/  IMAD R0, R3, R0, UR6 ;  /* 0x0000000603007e24 */ /* 0x001fc4000f8e0200 */
[----:B------:R-:W-:Y:S02]  /*0070*/  IMAD R3, R3, R3, RZ ;  /* 0x0000000303037224 */ /* 0x000fe400078e02ff */
[----:B------:R-:W-:-:S03]  /*0080*/  IMAD.SHL.U32 R0, R0, 0x4, RZ ;  /* 0x0000000400007824 */ /* 0x000fc600078e00ff */
[----:B------:R-:W-:Y:S02]  /*0090*/  ISETP.LT.U32.AND P0, PT, R3, UR6, PT ;  /* 0x0000000603007c0c */ /* 0x000fe4000bf01070 */
[----:B--2---:R-:W-:Y:S01]  /*00a0*/  IADD3 R2, P1, PT, R0, R4, RZ ;  /* 0x0000000400027210 */ /* 0x004fe20007f3e0ff */
[----:B------:R-:W-:-:S03]  /*00b0*/  IMAD.MOV.U32 R4, RZ, RZ, 0xff ;  /* 0x000000ffff047424 */ /* 0x000fc600078e00ff */
[----:B------:R-:W-:Y:S02]  /*00c0*/  LEA.HI.X.SX32 R3, R0, R5, 0x1, P1 ;  /* 0x0000000500037211 */ /* 0x000fe400008f0eff */
[----:B------:R-:W-:Y:S02]  /*00d0*/  SEL R5, RZ, 0xffffffff, !P0 ;  /* 0xffffffffff057807 */ /* 0x000fe40004000000 */
[----:B------:R-:W-:Y:S01]  /*00e0*/  PRMT R0, R4, 0x7610, R0 ;  /* 0x0000761004007816 */ /* 0x000fe20000000000 */
[----:B-1----:R-:W-:Y:S04]  /*00f0*/  STG.E.U8 desc[UR4][R2.64+0x1], RZ ;  /* 0x000001ff02007986 */ /* 0x002fe8000c101104 */
[----:B------:R-:W-:Y:S04]  /*0100*/  STG.E.U8 desc[UR4][R2.64], R5 ;  /* 0x0000000502007986 */ /* 0x000fe8000c101104 */
[----:B------:R-:W-:Y:S04]  /*0110*/  STG.E.U8 desc[UR4][R2.64+0x3], R0 ;  /* 0x0000030002007986 */ /* 0x000fe8000c101104 */
[----:B------:R-:W-:Y:S01]  /*0120*/  STG.E.U8 desc[UR4][R2.64+0x2], RZ ;  /* 0x000002ff02007986 */ /* 0x000fe2000c101104 */
[----:B------:R-:W-:Y:S05]  /*0130*/  EXIT ;  /* 0x000000000000794d */ /* 0x000fea0003800000 */
.L_x_0:
[----:B------:R-:W-:-:S00]  /*0140*/  BRA `(.L_x_0) ;  /* 0xfffffffc00fc7947 */ /* 0x000fc0000383ffff */
[----:B------:R-:W-:-:S00]  /*0150*/  NOP ;  /* 0x0000000000007918 */ /* 0x000fc00000000000 */
        /* <DEDUP_REMOVED lines=10> */
.L_x_1:


//--------------------- .nv.shared.reserved.0     --------------------------
	.section	.nv.shared.reserved.0,"aw",@nobits
	.weak		__nv_reservedSMEM_offset_0_alias
	.size		__nv_reservedSMEM_offset_0_alias, 0, 64
	.other		__nv_reservedSMEM_offset_0_alias,@"STO_CUDA_RESERVED_SHARED STV_DEFAULT"
__nv_reservedSMEM_offset_0_alias:
	.zero		0
	.zero		64


//--------------------- .nv.constant0._Z6kernelPh --------------------------
	.section	.nv.constant0._Z6kernelPh,"a",@progbits
	.sectionflags	@""
	.align	4
.nv.constant0._Z6kernelPh:
	.zero		904


//--------------------- SYMBOLS --------------------------

	.type		.nv.reservedSmem.offset0,@object
	.size		.nv.reservedSmem.offset0,0x4
